//
// Generated by NVIDIA NVVM Compiler
//
// Compiler Build ID: CL-36424714
// Cuda compilation tools, release 13.0, V13.0.88
// Based on NVVM 20.0.0
//

.version 9.0
.target sm_100
.address_size 64

	// .globl	_Z15factorialKernelv
.extern .func  (.param .b32 func_retval0) vprintf
(
	.param .b64 vprintf_param_0,
	.param .b64 vprintf_param_1
)
;
.global .align 1 .b8 $str[8] = {37, 100, 33, 61, 37, 100, 10};

.visible .entry _Z15factorialKernelv()
{
	.local .align 8 .b8 	__local_depot0[8];
	.reg .b64 	%SP;
	.reg .b64 	%SPL;
	.reg .pred 	%p<5>;
	.reg .b32 	%r<34>;
	.reg .b64 	%rd<20>;

	mov.u64 	%SPL, __local_depot0;
	cvta.local.u64 	%SP, %SPL;
	mov.u32 	%r15, %tid.x;
	add.s32 	%r16, %r15, 1;
	cvt.u64.u32 	%rd1, %r16;
	and.b64  	%rd19, %rd1, 3;
	setp.lt.u32 	%p1, %r15, 3;
	mov.b32 	%r33, 1;
	mov.b64 	%rd18, 1;
	@%p1 bra 	$L__BB0_3;
	and.b64  	%rd11, %rd1, 2044;
	neg.s64 	%rd3, %rd11;
	mov.b32 	%r33, 1;
	mov.b64 	%rd18, 1;
	mov.b32 	%r27, 2;
$L__BB0_2:
	add.s32 	%r19, %r27, -1;
	mul.lo.s32 	%r20, %r33, %r19;
	add.s32 	%r21, %r27, 2;
	mul.lo.s32 	%r22, %r20, %r27;
	mad.lo.s32 	%r23, %r22, %r27, %r22;
	mul.lo.s32 	%r33, %r23, %r21;
	add.s64 	%rd18, %rd18, 4;
	add.s64 	%rd12, %rd3, %rd18;
	add.s32 	%r27, %r27, 4;
	setp.ne.s64 	%p2, %rd12, 1;
	@%p2 bra 	$L__BB0_2;
$L__BB0_3:
	setp.eq.s64 	%p3, %rd19, 0;
	@%p3 bra 	$L__BB0_6;
	cvt.u32.u64 	%r31, %rd18;
$L__BB0_5:
	.pragma "nounroll";
	mul.lo.s32 	%r33, %r33, %r31;
	add.s32 	%r31, %r31, 1;
	add.s64 	%rd19, %rd19, -1;
	setp.ne.s64 	%p4, %rd19, 0;
	@%p4 bra 	$L__BB0_5;
$L__BB0_6:
	cvt.u32.u64 	%r24, %rd1;
	add.u64 	%rd13, %SP, 0;
	add.u64 	%rd14, %SPL, 0;
	st.local.v2.u32 	[%rd14], {%r24, %r33};
	mov.u64 	%rd15, $str;
	cvta.global.u64 	%rd16, %rd15;
	{ // callseq 0, 0
	.param .b64 param0;
	st.param.b64 	[param0], %rd16;
	.param .b64 param1;
	st.param.b64 	[param1], %rd13;
	.param .b32 retval0;
	call.uni (retval0), 
	vprintf, 
	(
	param0, 
	param1
	);
	ld.param.b32 	%r25, [retval0];
	} // callseq 0
	ret;

}


// ===== COMPILED SASS (sm_100) =====

	.target	sm_100

	.elftype	@"ET_EXEC"


//--------------------- .note.nv.tkinfo           --------------------------
	.section	.note.nv.tkinfo,"",@"SHT_NOTE"
	.sectionflags	@"SHF_NOTE_NV_TKINFO"
	.tkinfo
        /*0018*/ 	.word	0x00000002
        /*0030*/ 	.string	""
        /*0030*/ 	.string	"ptxas"
        /*0030*/ 	.string	"Cuda compilation tools, release 13.0, V13.0.88"
        /*0030*/ 	.string	"Build cuda_13.0.r13.0/compiler.36424714_0"
        /*0030*/ 	.string	"-arch sm_100 -m 64 "



//--------------------- .note.nv.cuinfo           --------------------------
	.section	.note.nv.cuinfo,"",@"SHT_NOTE"
	.sectionflags	@"SHF_NOTE_NV_CUINFO"
        /*0018*/ 	.short	0x0002
        /*001a*/ 	.short	0x0064
        /*001c*/ 	.short	0x0082
	.zero		2


//--------------------- .nv.info                  --------------------------
	.section	.nv.info,"",@"SHT_CUDA_INFO"
	.align	4


	//----- nvinfo : EIATTR_REGCOUNT
	.align		4
        /*0000*/ 	.byte	0x04, 0x2f
        /*0002*/ 	.short	(.L_2 - .L_1)
	.align		4
.L_1:
        /*0004*/ 	.word	index@(_Z15factorialKernelv)
        /*0008*/ 	.word	0x00000018


	//----- nvinfo : EIATTR_FRAME_SIZE
	.align		4
.L_2:
        /*000c*/ 	.byte	0x04, 0x11
        /*000e*/ 	.short	(.L_4 - .L_3)
	.align		4
.L_3:
        /*0010*/ 	.word	index@(_Z15factorialKernelv)
        /*0014*/ 	.word	0x00000008


	//----- nvinfo : EIATTR_MIN_STACK_SIZE
	.align		4
.L_4:
        /*0018*/ 	.byte	0x04, 0x12
        /*001a*/ 	.short	(.L_6 - .L_5)
	.align		4
.L_5:
        /*001c*/ 	.word	index@(_Z15factorialKernelv)
        /*0020*/ 	.word	0x00000008
.L_6:


//--------------------- .nv.compat                --------------------------
	.section	.nv.compat,"",@"SHT_CUDA_COMPAT_INFO"
	.align	4
        /*0000*/ 	.byte	0x02, 0x09, 0x00, 0x00, 0x02, 0x02, 0x01, 0x00, 0x02, 0x05, 0x05, 0x00, 0x03, 0x07, 0x01, 0x01
        /*0010*/ 	.byte	0x02, 0x03, 0x00, 0x00, 0x02, 0x06, 0x01, 0x00, 0x04, 0x0b, 0x08, 0x00, 0x09, 0x00, 0x00, 0x00
        /*0020*/ 	.byte	0x00, 0x00, 0x00, 0x00


//--------------------- .nv.info._Z15factorialKernelv --------------------------
	.section	.nv.info._Z15factorialKernelv,"",@"SHT_CUDA_INFO"
	.sectionflags	@""
	.align	4


	//----- nvinfo : EIATTR_CUDA_API_VERSION
	.align		4
        /*0000*/ 	.byte	0x04, 0x37
        /*0002*/ 	.short	(.L_8 - .L_7)
.L_7:
        /*0004*/ 	.word	0x00000082


	//----- nvinfo : EIATTR_SPARSE_MMA_MASK
	.align		4
.L_8:
        /*0008*/ 	.byte	0x03, 0x50
        /*000a*/ 	.short	0x0000


	//----- nvinfo : EIATTR_MAXREG_COUNT
	.align		4
        /*000c*/ 	.byte	0x03, 0x1b
        /*000e*/ 	.short	0x00ff


	//----- nvinfo : EIATTR_EXTERNS
	.align		4
        /*0010*/ 	.byte	0x04, 0x0f
        /*0012*/ 	.short	(.L_10 - .L_9)


	//   ....[0]....
	.align		4
.L_9:
        /*0014*/ 	.word	index@(vprintf)


	//----- nvinfo : EIATTR_MERCURY_ISA_VERSION
	.align		4
.L_10:
        /*0018*/ 	.byte	0x03, 0x5f
        /*001a*/ 	.short	0x0101


	//----- nvinfo : EIATTR_VRC_CTA_INIT_COUNT
	.align		4
        /*001c*/ 	.byte	0x02, 0x4a
	.zero		1
	.zero		1


	//----- nvinfo : EIATTR_SYSCALL_OFFSETS
	.align		4
        /*0020*/ 	.byte	0x04, 0x46
        /*0022*/ 	.short	(.L_12 - .L_11)


	//   ....[0]....
.L_11:
        /*0024*/ 	.word	0x00000370


	//----- nvinfo : EIATTR_EXIT_INSTR_OFFSETS
	.align		4
.L_12:
        /*0028*/ 	.byte	0x04, 0x1c
        /*002a*/ 	.short	(.L_14 - .L_13)


	//   ....[0]....
.L_13:
        /*002c*/ 	.word	0x00000380


	//----- nvinfo : EIATTR_CRS_STACK_SIZE
	.align		4
.L_14:
        /*0030*/ 	.byte	0x04, 0x1e
        /*0032*/ 	.short	(.L_16 - .L_15)
.L_15:
        /*0034*/ 	.word	0x00000000


	//----- nvinfo : EIATTR_SW_WAR
	.align		4
.L_16:
        /*0038*/ 	.byte	0x04, 0x36
        /*003a*/ 	.short	(.L_18 - .L_17)
.L_17:
        /*003c*/ 	.word	0x00000008
.L_18:


//--------------------- .nv.callgraph             --------------------------
	.section	.nv.callgraph,"",@"SHT_CUDA_CALLGRAPH"
	.align	4
	.sectionentsize	8
	.align		4
        /*0000*/ 	.word	0x00000000
	.align		4
        /*0004*/ 	.word	0xffffffff
	.align		4
        /*0008*/ 	.word	index@(_Z15factorialKernelv)
	.align		4
        /*000c*/ 	.word	index@(vprintf)
	.align		4
        /*0010*/ 	.word	0x00000000
	.align		4
        /*0014*/ 	.word	0xfffffffe
	.align		4
        /*0018*/ 	.word	0x00000000
	.align		4
        /*001c*/ 	.word	0xfffffffd
	.align		4
        /*0020*/ 	.word	0x00000000
	.align		4
        /*0024*/ 	.word	0xfffffffc


//--------------------- .nv.constant4             --------------------------
	.section	.nv.constant4,"a",@progbits
	.align	8
	.align		8
.nv.constant4:
        /*0000*/ 	.dword	vprintf
	.align		8
        /*0008*/ 	.dword	$str


//--------------------- .text._Z15factorialKernelv --------------------------
	.section	.text._Z15factorialKernelv,"ax",@progbits
	.align	128
        .global         _Z15factorialKernelv
        .type           _Z15factorialKernelv,@function
        .size           _Z15factorialKernelv,(.L_x_8 - _Z15factorialKernelv)
        .other          _Z15factorialKernelv,@"STO_CUDA_ENTRY STV_DEFAULT"
_Z15factorialKernelv:
.text._Z15factorialKernelv:
[----:B------:R-:W0:Y:S01]  /*0000*/  LDC R1, c[0x0][0x37c] ;  /* 0x0000df00ff017b82 */ /* 0x000e220000000800 */
[----:B------:R-:W1:Y:S01]  /*0010*/  S2R R0, SR_TID.X ;  /* 0x0000000000007919 */ /* 0x000e620000002100 */
[----:B------:R-:W2:Y:S01]  /*0020*/  LDCU UR4, c[0x0][0x2f8] ;  /* 0x00005f00ff0477ac */ /* 0x000ea20008000800 */
[----:B0-----:R-:W-:Y:S01]  /*0030*/  VIADD R1, R1, 0xfffffff8 ;  /* 0xfffffff801017836 */ /* 0x001fe20000000000 */
[----:B------:R-:W-:Y:S01]  /*0040*/  BSSY.RECONVERGENT B0, `(.L_x_0) ;  /* 0x0000021000007945 */ /* 0x000fe20003800200 */
[----:B------:R-:W-:Y:S01]  /*0050*/  IMAD.MOV.U32 R13, RZ, RZ, RZ ;  /* 0x000000ffff0d7224 */ /* 0x000fe200078e00ff */
[----:B------:R-:W0:Y:S01]  /*0060*/  LDCU UR5, c[0x0][0x2fc] ;  /* 0x00005f80ff0577ac */ /* 0x000e220008000800 */
[----:B------:R-:W-:Y:S02]  /*0070*/  HFMA2 R3, -RZ, RZ, 0, 5.9604644775390625e-08 ;  /* 0x00000001ff037431 */ /* 0x000fe400000001ff */
[----:B------:R-:W-:Y:S01]  /*0080*/  IMAD.MOV.U32 R10, RZ, RZ, 0x1 ;  /* 0x00000001ff0a7424 */ /* 0x000fe200078e00ff */
[----:B--2---:R-:W-:-:S05]  /*0090*/  IADD3 R6, P2, PT, R1, UR4, RZ ;  /* 0x0000000401067c10 */ /* 0x004fca000ff5e0ff */
[----:B0-----:R-:W-:Y:S01]  /*00a0*/  IMAD.X R7, RZ, RZ, UR5, P2 ;  /* 0x00000005ff077e24 */ /* 0x001fe200090e06ff */
[C---:B-1----:R-:W-:Y:S01]  /*00b0*/  ISETP.GE.U32.AND P1, PT, R0.reuse, 0x3, PT ;  /* 0x000000030000780c */ /* 0x042fe20003f26070 */
[----:B------:R-:W-:Y:S01]  /*00c0*/  VIADD R2, R0, 0x1 ;  /* 0x0000000100027836 */ /* 0x000fe20000000000 */
[----:B------:R-:W-:-:S04]  /*00d0*/  MOV R0, 0x0 ;  /* 0x0000000000007802 */ /* 0x000fc80000000f00 */
[----:B------:R-:W-:-:S04]  /*00e0*/  LOP3.LUT R12, R2, 0x3, RZ, 0xc0, !PT ;  /* 0x00000003020c7812 */ /* 0x000fc800078ec0ff */
[----:B------:R-:W-:-:S04]  /*00f0*/  ISETP.NE.U32.AND P0, PT, R12, RZ, PT ;  /* 0x000000ff0c00720c */ /* 0x000fc80003f05070 */
[----:B------:R-:W-:Y:S01]  /*0100*/  ISETP.NE.AND.EX P0, PT, R13, RZ, PT, P0 ;  /* 0x000000ff0d00720c */ /* 0x000fe20003f05300 */
[----:B------:R-:W-:-:S12]  /*0110*/  @!P1 BRA `(.L_x_1) ;  /* 0x00000000004c9947 */ /* 0x000fd80003800000 */
[----:B------:R-:W-:Y:S01]  /*0120*/  LOP3.LUT R9, R2, 0x7fc, RZ, 0xc0, !PT ;  /* 0x000007fc02097812 */ /* 0x000fe200078ec0ff */
[----:B------:R-:W-:Y:S01]  /*0130*/  IMAD.MOV.U32 R10, RZ, RZ, 0x1 ;  /* 0x00000001ff0a7424 */ /* 0x000fe200078e00ff */
[----:B------:R-:W-:Y:S01]  /*0140*/  MOV R4, 0x2 ;  /* 0x0000000200047802 */ /* 0x000fe20000000f00 */
[----:B------:R-:W-:Y:S02]  /*0150*/  IMAD.MOV.U32 R11, RZ, RZ, RZ ;  /* 0x000000ffff0b7224 */ /* 0x000fe400078e00ff */
[----:B------:R-:W-:-:S07]  /*0160*/  IMAD.MOV.U32 R3, RZ, RZ, 0x1 ;  /* 0x00000001ff037424 */ /* 0x000fce00078e00ff */
.L_x_2:
[----:B------:R-:W-:Y:S01]  /*0170*/  IADD3 R10, P1, PT, R10, 0x4, RZ ;  /* 0x000000040a0a7810 */ /* 0x000fe20007f3e0ff */
[----:B------:R-:W-:-:S03]  /*0180*/  VIADD R8, R4, 0xffffffff ;  /* 0xffffffff04087836 */ /* 0x000fc60000000000 */
[----:B------:R-:W-:Y:S01]  /*0190*/  IADD3 R5, P2, PT, R10, -R9, RZ ;  /* 0x800000090a057210 */ /* 0x000fe20007f5e0ff */
[----:B------:R-:W-:Y:S02]  /*01a0*/  IMAD.X R11, RZ, RZ, R11, P1 ;  /* 0x000000ffff0b7224 */ /* 0x000fe400008e060b */
[----:B------:R-:W-:Y:S01]  /*01b0*/  IMAD R3, R8, R3, RZ ;  /* 0x0000000308037224 */ /* 0x000fe200078e02ff */
[----:B------:R-:W-:Y:S02]  /*01c0*/  ISETP.NE.U32.AND P1, PT, R5, 0x1, PT ;  /* 0x000000010500780c */ /* 0x000fe40003f25070 */
[----:B------:R-:W-:Y:S01]  /*01d0*/  IADD3.X R8, PT, PT, R11, -0x1, RZ, P2, !PT ;  /* 0xffffffff0b087810 */ /* 0x000fe200017fe4ff */
[-C--:B------:R-:W-:Y:S01]  /*01e0*/  IMAD R5, R3, R4.reuse, RZ ;  /* 0x0000000403057224 */ /* 0x080fe200078e02ff */
[----:B------:R-:W-:Y:S02]  /*01f0*/  IADD3 R3, PT, PT, R4, 0x2, RZ ;  /* 0x0000000204037810 */ /* 0x000fe40007ffe0ff */
[----:B------:R-:W-:Y:S01]  /*0200*/  ISETP.NE.AND.EX P1, PT, R8, RZ, PT, P1 ;  /* 0x000000ff0800720c */ /* 0x000fe20003f25310 */
[----:B------:R-:W-:-:S02]  /*0210*/  IMAD R8, R5, R4, R5 ;  /* 0x0000000405087224 */ /* 0x000fc400078e0205 */
[----:B------:R-:W-:Y:S02]  /*0220*/  VIADD R4, R4, 0x4 ;  /* 0x0000000404047836 */ /* 0x000fe40000000000 */
[----:B------:R-:W-:-:S08]  /*0230*/  IMAD R3, R3, R8, RZ ;  /* 0x0000000803037224 */ /* 0x000fd000078e02ff */
[----:B------:R-:W-:Y:S05]  /*0240*/  @P1 BRA `(.L_x_2) ;  /* 0xfffffffc00c81947 */ /* 0x000fea000383ffff */
.L_x_1:
[----:B------:R-:W-:Y:S05]  /*0250*/  BSYNC.RECONVERGENT B0 ;  /* 0x0000000000007941 */ /* 0x000fea0003800200 */
.L_x_0:
[----:B------:R-:W-:Y:S04]  /*0260*/  BSSY.RECONVERGENT B0, `(.L_x_3) ;  /* 0x000000a000007945 */ /* 0x000fe80003800200 */
[----:B------:R-:W-:Y:S05]  /*0270*/  @!P0 BRA `(.L_x_4) ;  /* 0x0000000000208947 */ /* 0x000fea0003800000 */
[----:B------:R-:W-:-:S07]  /*0280*/  IMAD.MOV.U32 R4, RZ, RZ, R10 ;  /* 0x000000ffff047224 */ /* 0x000fce00078e000a */
.L_x_5:
[----:B------:R-:W-:Y:S01]  /*0290*/  IADD3 R12, P0, PT, R12, -0x1, RZ ;  /* 0xffffffff0c0c7810 */ /* 0x000fe20007f1e0ff */
[C---:B------:R-:W-:Y:S02]  /*02a0*/  IMAD R3, R4.reuse, R3, RZ ;  /* 0x0000000304037224 */ /* 0x040fe400078e02ff */
[----:B------:R-:W-:Y:S01]  /*02b0*/  VIADD R4, R4, 0x1 ;  /* 0x0000000104047836 */ /* 0x000fe20000000000 */
[----:B------:R-:W-:Y:S02]  /*02c0*/  IADD3.X R13, PT, PT, R13, -0x1, RZ, P0, !PT ;  /* 0xffffffff0d0d7810 */ /* 0x000fe400007fe4ff */
[----:B------:R-:W-:-:S04]  /*02d0*/  ISETP.NE.U32.AND P0, PT, R12, RZ, PT ;  /* 0x000000ff0c00720c */ /* 0x000fc80003f05070 */
[----:B------:R-:W-:-:S13]  /*02e0*/  ISETP.NE.AND.EX P0, PT, R13, RZ, PT, P0 ;  /* 0x000000ff0d00720c */ /* 0x000fda0003f05300 */
[----:B------:R-:W-:Y:S05]  /*02f0*/  @P0 BRA `(.L_x_5) ;  /* 0xfffffffc00e40947 */ /* 0x000fea000383ffff */
.L_x_4:
[----:B------:R-:W-:Y:S05]  /*0300*/  BSYNC.RECONVERGENT B0 ;  /* 0x0000000000007941 */ /* 0x000fea0003800200 */
.L_x_3:
[----:B------:R0:W1:Y:S01]  /*0310*/  LDC.64 R8, c[0x4][R0] ;  /* 0x0100000000087b82 */ /* 0x0000620000000a00 */
[----:B------:R0:W-:Y:S01]  /*0320*/  STL.64 [R1], R2 ;  /* 0x0000000201007387 */ /* 0x0001e20000100a00 */
[----:B------:R-:W2:Y:S02]  /*0330*/  LDCU.64 UR4, c[0x4][0x8] ;  /* 0x01000100ff0477ac */ /* 0x000ea40008000a00 */
[----:B--2---:R-:W-:Y:S01]  /*0340*/  MOV R4, UR4 ;  /* 0x0000000400047c02 */ /* 0x004fe20008000f00 */
[----:B0-----:R-:W-:-:S07]  /*0350*/  IMAD.U32 R5, RZ, RZ, UR5 ;  /* 0x00000005ff057e24 */ /* 0x001fce000f8e00ff */
[----:B------:R-:W-:-:S07]  /*0360*/  LEPC R20, `(.L_x_6) ;  /* 0x000000001014794e */ /* 0x000fce0000000000 */
[----:B-1----:R-:W-:Y:S05]  /*0370*/  CALL.ABS.NOINC R8 ;  /* 0x0000000008007343 */ /* 0x002fea0003c00000 */
.L_x_6:
[----:B------:R-:W-:Y:S05]  /*0380*/  EXIT ;  /* 0x000000000000794d */ /* 0x000fea0003800000 */
.L_x_7:
[----:B------:R-:W-:-:S00]  /*0390*/  BRA `(.L_x_7) ;  /* 0xfffffffc00fc7947 */ /* 0x000fc0000383ffff */
[----:B------:R-:W-:-:S00]  /*03a0*/  NOP ;  /* 0x0000000000007918 */ /* 0x000fc00000000000 */
        /* <DEDUP_REMOVED lines=13> */
.L_x_8:


//--------------------- .nv.global.init           --------------------------
	.section	.nv.global.init,"aw",@progbits
.nv.global.init:
	.type		$str,@object
	.size		$str,(.L_0 - $str)
$str:
        /*0000*/ 	.byte	0x25, 0x64, 0x21, 0x3d, 0x25, 0x64, 0x0a, 0x00
.L_0:


//--------------------- .nv.shared.reserved.0     --------------------------
	.section	.nv.shared.reserved.0,"aw",@nobits
	.weak		__nv_reservedSMEM_offset_0_alias
	.size		__nv_reservedSMEM_offset_0_alias, 0, 64
	.other		__nv_reservedSMEM_offset_0_alias,@"STO_CUDA_RESERVED_SHARED STV_DEFAULT"
__nv_reservedSMEM_offset_0_alias:
	.zero		0
	.zero		64


//--------------------- .nv.constant0._Z15factorialKernelv --------------------------
	.section	.nv.constant0._Z15factorialKernelv,"a",@progbits
	.sectionflags	@""
	.align	4
.nv.constant0._Z15factorialKernelv:
	.zero		896


//--------------------- SYMBOLS --------------------------

	.type		.nv.reservedSmem.offset0,@object
	.size		.nv.reservedSmem.offset0,0x4
	.type		vprintf,@function
